//
// Generated by NVIDIA NVVM Compiler
//
// Compiler Build ID: CL-36424714
// Cuda compilation tools, release 13.0, V13.0.88
// Based on NVVM 20.0.0
//

.version 9.0
.target sm_100
.address_size 64

	// .globl	_Z3sumPiS_S_

.visible .entry _Z3sumPiS_S_(
	.param .u64 .ptr .align 1 _Z3sumPiS_S__param_0,
	.param .u64 .ptr .align 1 _Z3sumPiS_S__param_1,
	.param .u64 .ptr .align 1 _Z3sumPiS_S__param_2
)
{
	.reg .b32 	%r<4>;
	.reg .b64 	%rd<7>;

	ld.param.u64 	%rd1, [_Z3sumPiS_S__param_0];
	ld.param.u64 	%rd2, [_Z3sumPiS_S__param_1];
	ld.param.u64 	%rd3, [_Z3sumPiS_S__param_2];
	cvta.to.global.u64 	%rd4, %rd3;
	cvta.to.global.u64 	%rd5, %rd2;
	cvta.to.global.u64 	%rd6, %rd1;
	ld.global.u32 	%r1, [%rd6];
	ld.global.u32 	%r2, [%rd5];
	add.s32 	%r3, %r2, %r1;
	st.global.u32 	[%rd4], %r3;
	ret;

}
	// .globl	_Z10vector_sumPiS_S_i
.visible .entry _Z10vector_sumPiS_S_i(
	.param .u64 .ptr .align 1 _Z10vector_sumPiS_S_i_param_0,
	.param .u64 .ptr .align 1 _Z10vector_sumPiS_S_i_param_1,
	.param .u64 .ptr .align 1 _Z10vector_sumPiS_S_i_param_2,
	.param .u32 _Z10vector_sumPiS_S_i_param_3
)
{
	.reg .pred 	%p<2>;
	.reg .b32 	%r<9>;
	.reg .b64 	%rd<11>;

	ld.param.u64 	%rd1, [_Z10vector_sumPiS_S_i_param_0];
	ld.param.u64 	%rd2, [_Z10vector_sumPiS_S_i_param_1];
	ld.param.u64 	%rd3, [_Z10vector_sumPiS_S_i_param_2];
	ld.param.u32 	%r2, [_Z10vector_sumPiS_S_i_param_3];
	mov.u32 	%r3, %tid.x;
	mov.u32 	%r4, %ctaid.x;
	mov.u32 	%r5, %ntid.x;
	mad.lo.s32 	%r1, %r4, %r5, %r3;
	setp.le.s32 	%p1, %r2, %r1;
	@%p1 bra 	$L__BB1_2;
	cvta.to.global.u64 	%rd4, %rd1;
	cvta.to.global.u64 	%rd5, %rd2;
	cvta.to.global.u64 	%rd6, %rd3;
	mul.wide.s32 	%rd7, %r1, 4;
	add.s64 	%rd8, %rd4, %rd7;
	ld.global.u32 	%r6, [%rd8];
	add.s64 	%rd9, %rd5, %rd7;
	ld.global.u32 	%r7, [%rd9];
	add.s32 	%r8, %r7, %r6;
	add.s64 	%rd10, %rd6, %rd7;
	st.global.u32 	[%rd10], %r8;
$L__BB1_2:
	ret;

}


// ===== COMPILED SASS (sm_100) =====

	.target	sm_100

	.elftype	@"ET_EXEC"


//--------------------- .note.nv.tkinfo           --------------------------
	.section	.note.nv.tkinfo,"",@"SHT_NOTE"
	.sectionflags	@"SHF_NOTE_NV_TKINFO"
	.tkinfo
        /*0018*/ 	.word	0x00000002
        /*0030*/ 	.string	""
        /*0030*/ 	.string	"ptxas"
        /*0030*/ 	.string	"Cuda compilation tools, release 13.0, V13.0.88"
        /*0030*/ 	.string	"Build cuda_13.0.r13.0/compiler.36424714_0"
        /*0030*/ 	.string	"-arch sm_100 -m 64 "



//--------------------- .note.nv.cuinfo           --------------------------
	.section	.note.nv.cuinfo,"",@"SHT_NOTE"
	.sectionflags	@"SHF_NOTE_NV_CUINFO"
        /*0018*/ 	.short	0x0002
        /*001a*/ 	.short	0x0064
        /*001c*/ 	.short	0x0082
	.zero		2


//--------------------- .nv.info                  --------------------------
	.section	.nv.info,"",@"SHT_CUDA_INFO"
	.align	4


	//----- nvinfo : EIATTR_REGCOUNT
	.align		4
        /*0000*/ 	.byte	0x04, 0x2f
        /*0002*/ 	.short	(.L_1 - .L_0)
	.align		4
.L_0:
        /*0004*/ 	.word	index@(_Z3sumPiS_S_)
        /*0008*/ 	.word	0x0000000c


	//----- nvinfo : EIATTR_FRAME_SIZE
	.align		4
.L_1:
        /*000c*/ 	.byte	0x04, 0x11
        /*000e*/ 	.short	(.L_3 - .L_2)
	.align		4
.L_2:
        /*0010*/ 	.word	index@(_Z3sumPiS_S_)
        /*0014*/ 	.word	0x00000000


	//----- nvinfo : EIATTR_REGCOUNT
	.align		4
.L_3:
        /*0018*/ 	.byte	0x04, 0x2f
        /*001a*/ 	.short	(.L_5 - .L_4)
	.align		4
.L_4:
        /*001c*/ 	.word	index@(_Z10vector_sumPiS_S_i)
        /*0020*/ 	.word	0x0000000c


	//----- nvinfo : EIATTR_FRAME_SIZE
	.align		4
.L_5:
        /*0024*/ 	.byte	0x04, 0x11
        /*0026*/ 	.short	(.L_7 - .L_6)
	.align		4
.L_6:
        /*0028*/ 	.word	index@(_Z10vector_sumPiS_S_i)
        /*002c*/ 	.word	0x00000000


	//----- nvinfo : EIATTR_MIN_STACK_SIZE
	.align		4
.L_7:
        /*0030*/ 	.byte	0x04, 0x12
        /*0032*/ 	.short	(.L_9 - .L_8)
	.align		4
.L_8:
        /*0034*/ 	.word	index@(_Z10vector_sumPiS_S_i)
        /*0038*/ 	.word	0x00000000


	//----- nvinfo : EIATTR_MIN_STACK_SIZE
	.align		4
.L_9:
        /*003c*/ 	.byte	0x04, 0x12
        /*003e*/ 	.short	(.L_11 - .L_10)
	.align		4
.L_10:
        /*0040*/ 	.word	index@(_Z3sumPiS_S_)
        /*0044*/ 	.word	0x00000000
.L_11:


//--------------------- .nv.compat                --------------------------
	.section	.nv.compat,"",@"SHT_CUDA_COMPAT_INFO"
	.align	4
        /*0000*/ 	.byte	0x02, 0x09, 0x00, 0x00, 0x02, 0x02, 0x01, 0x00, 0x02, 0x05, 0x05, 0x00, 0x03, 0x07, 0x01, 0x01
        /*0010*/ 	.byte	0x02, 0x03, 0x00, 0x00, 0x02, 0x06, 0x01, 0x00, 0x04, 0x0b, 0x08, 0x00, 0x09, 0x00, 0x00, 0x00
        /*0020*/ 	.byte	0x00, 0x00, 0x00, 0x00


//--------------------- .nv.info._Z10vector_sumPiS_S_i --------------------------
	.section	.nv.info._Z10vector_sumPiS_S_i,"",@"SHT_CUDA_INFO"
	.sectionflags	@""
	.align	4


	//----- nvinfo : EIATTR_CUDA_API_VERSION
	.align		4
        /*0000*/ 	.byte	0x04, 0x37
        /*0002*/ 	.short	(.L_13 - .L_12)
.L_12:
        /*0004*/ 	.word	0x00000082


	//----- nvinfo : EIATTR_KPARAM_INFO
	.align		4
.L_13:
        /*0008*/ 	.byte	0x04, 0x17
        /*000a*/ 	.short	(.L_15 - .L_14)
.L_14:
        /*000c*/ 	.word	0x00000000
        /*0010*/ 	.short	0x0003
        /*0012*/ 	.short	0x0018
        /*0014*/ 	.byte	0x00, 0xf0, 0x11, 0x00


	//----- nvinfo : EIATTR_KPARAM_INFO
	.align		4
.L_15:
        /*0018*/ 	.byte	0x04, 0x17
        /*001a*/ 	.short	(.L_17 - .L_16)
.L_16:
        /*001c*/ 	.word	0x00000000
        /*0020*/ 	.short	0x0002
        /*0022*/ 	.short	0x0010
        /*0024*/ 	.byte	0x00, 0xf5, 0x21, 0x00


	//----- nvinfo : EIATTR_KPARAM_INFO
	.align		4
.L_17:
        /*0028*/ 	.byte	0x04, 0x17
        /*002a*/ 	.short	(.L_19 - .L_18)
.L_18:
        /*002c*/ 	.word	0x00000000
        /*0030*/ 	.short	0x0001
        /*0032*/ 	.short	0x0008
        /*0034*/ 	.byte	0x00, 0xf5, 0x21, 0x00


	//----- nvinfo : EIATTR_KPARAM_INFO
	.align		4
.L_19:
        /*0038*/ 	.byte	0x04, 0x17
        /*003a*/ 	.short	(.L_21 - .L_20)
.L_20:
        /*003c*/ 	.word	0x00000000
        /*0040*/ 	.short	0x0000
        /*0042*/ 	.short	0x0000
        /*0044*/ 	.byte	0x00, 0xf5, 0x21, 0x00


	//----- nvinfo : EIATTR_SPARSE_MMA_MASK
	.align		4
.L_21:
        /*0048*/ 	.byte	0x03, 0x50
        /*004a*/ 	.short	0x0000


	//----- nvinfo : EIATTR_MAXREG_COUNT
	.align		4
        /*004c*/ 	.byte	0x03, 0x1b
        /*004e*/ 	.short	0x00ff


	//----- nvinfo : EIATTR_MERCURY_ISA_VERSION
	.align		4
        /*0050*/ 	.byte	0x03, 0x5f
        /*0052*/ 	.short	0x0101


	//----- nvinfo : EIATTR_VRC_CTA_INIT_COUNT
	.align		4
        /*0054*/ 	.byte	0x02, 0x4a
	.zero		1
	.zero		1


	//----- nvinfo : EIATTR_EXIT_INSTR_OFFSETS
	.align		4
        /*0058*/ 	.byte	0x04, 0x1c
        /*005a*/ 	.short	(.L_23 - .L_22)


	//   ....[0]....
.L_22:
        /*005c*/ 	.word	0x00000070


	//   ....[1]....
        /*0060*/ 	.word	0x00000130


	//----- nvinfo : EIATTR_CBANK_PARAM_SIZE
	.align		4
.L_23:
        /*0064*/ 	.byte	0x03, 0x19
        /*0066*/ 	.short	0x001c


	//----- nvinfo : EIATTR_PARAM_CBANK
	.align		4
        /*0068*/ 	.byte	0x04, 0x0a
        /*006a*/ 	.short	(.L_25 - .L_24)
	.align		4
.L_24:
        /*006c*/ 	.word	index@(.nv.constant0._Z10vector_sumPiS_S_i)
        /*0070*/ 	.short	0x0380
        /*0072*/ 	.short	0x001c


	//----- nvinfo : EIATTR_SW_WAR
	.align		4
.L_25:
        /*0074*/ 	.byte	0x04, 0x36
        /*0076*/ 	.short	(.L_27 - .L_26)
.L_26:
        /*0078*/ 	.word	0x00000008
.L_27:


//--------------------- .nv.info._Z3sumPiS_S_     --------------------------
	.section	.nv.info._Z3sumPiS_S_,"",@"SHT_CUDA_INFO"
	.sectionflags	@""
	.align	4


	//----- nvinfo : EIATTR_CUDA_API_VERSION
	.align		4
        /*0000*/ 	.byte	0x04, 0x37
        /*0002*/ 	.short	(.L_29 - .L_28)
.L_28:
        /*0004*/ 	.word	0x00000082


	//----- nvinfo : EIATTR_KPARAM_INFO
	.align		4
.L_29:
        /*0008*/ 	.byte	0x04, 0x17
        /*000a*/ 	.short	(.L_31 - .L_30)
.L_30:
        /*000c*/ 	.word	0x00000000
        /*0010*/ 	.short	0x0002
        /*0012*/ 	.short	0x0010
        /*0014*/ 	.byte	0x00, 0xf5, 0x21, 0x00


	//----- nvinfo : EIATTR_KPARAM_INFO
	.align		4
.L_31:
        /*0018*/ 	.byte	0x04, 0x17
        /*001a*/ 	.short	(.L_33 - .L_32)
.L_32:
        /*001c*/ 	.word	0x00000000
        /*0020*/ 	.short	0x0001
        /*0022*/ 	.short	0x0008
        /*0024*/ 	.byte	0x00, 0xf5, 0x21, 0x00


	//----- nvinfo : EIATTR_KPARAM_INFO
	.align		4
.L_33:
        /*0028*/ 	.byte	0x04, 0x17
        /*002a*/ 	.short	(.L_35 - .L_34)
.L_34:
        /*002c*/ 	.word	0x00000000
        /*0030*/ 	.short	0x0000
        /*0032*/ 	.short	0x0000
        /*0034*/ 	.byte	0x00, 0xf5, 0x21, 0x00


	//----- nvinfo : EIATTR_SPARSE_MMA_MASK
	.align		4
.L_35:
        /*0038*/ 	.byte	0x03, 0x50
        /*003a*/ 	.short	0x0000


	//----- nvinfo : EIATTR_MAXREG_COUNT
	.align		4
        /*003c*/ 	.byte	0x03, 0x1b
        /*003e*/ 	.short	0x00ff


	//----- nvinfo : EIATTR_MERCURY_ISA_VERSION
	.align		4
        /*0040*/ 	.byte	0x03, 0x5f
        /*0042*/ 	.short	0x0101


	//----- nvinfo : EIATTR_VRC_CTA_INIT_COUNT
	.align		4
        /*0044*/ 	.byte	0x02, 0x4a
	.zero		1
	.zero		1


	//----- nvinfo : EIATTR_EXIT_INSTR_OFFSETS
	.align		4
        /*0048*/ 	.byte	0x04, 0x1c
        /*004a*/ 	.short	(.L_37 - .L_36)


	//   ....[0]....
.L_36:
        /*004c*/ 	.word	0x00000090


	//----- nvinfo : EIATTR_CBANK_PARAM_SIZE
	.align		4
.L_37:
        /*0050*/ 	.byte	0x03, 0x19
        /*0052*/ 	.short	0x0018


	//----- nvinfo : EIATTR_PARAM_CBANK
	.align		4
        /*0054*/ 	.byte	0x04, 0x0a
        /*0056*/ 	.short	(.L_39 - .L_38)
	.align		4
.L_38:
        /*0058*/ 	.word	index@(.nv.constant0._Z3sumPiS_S_)
        /*005c*/ 	.short	0x0380
        /*005e*/ 	.short	0x0018


	//----- nvinfo : EIATTR_SW_WAR
	.align		4
.L_39:
        /*0060*/ 	.byte	0x04, 0x36
        /*0062*/ 	.short	(.L_41 - .L_40)
.L_40:
        /*0064*/ 	.word	0x00000008
.L_41:


//--------------------- .nv.callgraph             --------------------------
	.section	.nv.callgraph,"",@"SHT_CUDA_CALLGRAPH"
	.align	4
	.sectionentsize	8
	.align		4
        /*0000*/ 	.word	0x00000000
	.align		4
        /*0004*/ 	.word	0xffffffff
	.align		4
        /*0008*/ 	.word	0x00000000
	.align		4
        /*000c*/ 	.word	0xfffffffe
	.align		4
        /*0010*/ 	.word	0x00000000
	.align		4
        /*0014*/ 	.word	0xfffffffd
	.align		4
        /*0018*/ 	.word	0x00000000
	.align		4
        /*001c*/ 	.word	0xfffffffc


//--------------------- .text._Z10vector_sumPiS_S_i --------------------------
	.section	.text._Z10vector_sumPiS_S_i,"ax",@progbits
	.align	128
        .global         _Z10vector_sumPiS_S_i
        .type           _Z10vector_sumPiS_S_i,@function
        .size           _Z10vector_sumPiS_S_i,(.L_x_2 - _Z10vector_sumPiS_S_i)
        .other          _Z10vector_sumPiS_S_i,@"STO_CUDA_ENTRY STV_DEFAULT"
_Z10vector_sumPiS_S_i:
.text._Z10vector_sumPiS_S_i:
[----:B------:R-:W-:Y:S01]  /*0000*/  LDC R1, c[0x0][0x37c] ;  /* 0x0000df00ff017b82 */ /* 0x000fe20000000800 */
[----:B------:R-:W0:Y:S07]  /*0010*/  S2R R9, SR_TID.X ;  /* 0x0000000000097919 */ /* 0x000e2e0000002100 */
[----:B------:R-:W0:Y:S01]  /*0020*/  S2UR UR4, SR_CTAID.X ;  /* 0x00000000000479c3 */ /* 0x000e220000002500 */
[----:B------:R-:W1:Y:S07]  /*0030*/  LDCU UR5, c[0x0][0x398] ;  /* 0x00007300ff0577ac */ /* 0x000e6e0008000800 */
[----:B------:R-:W0:Y:S02]  /*0040*/  LDC R0, c[0x0][0x360] ;  /* 0x0000d800ff007b82 */ /* 0x000e240000000800 */
[----:B0-----:R-:W-:-:S05]  /*0050*/  IMAD R9, R0, UR4, R9 ;  /* 0x0000000400097c24 */ /* 0x001fca000f8e0209 */
[----:B-1----:R-:W-:-:S13]  /*0060*/  ISETP.GE.AND P0, PT, R9, UR5, PT ;  /* 0x0000000509007c0c */ /* 0x002fda000bf06270 */
[----:B------:R-:W-:Y:S05]  /*0070*/  @P0 EXIT ;  /* 0x000000000000094d */ /* 0x000fea0003800000 */
[----:B------:R-:W0:Y:S01]  /*0080*/  LDC.64 R2, c[0x0][0x380] ;  /* 0x0000e000ff027b82 */ /* 0x000e220000000a00 */
[----:B------:R-:W1:Y:S07]  /*0090*/  LDCU.64 UR4, c[0x0][0x358] ;  /* 0x00006b00ff0477ac */ /* 0x000e6e0008000a00 */
[----:B------:R-:W2:Y:S08]  /*00a0*/  LDC.64 R4, c[0x0][0x388] ;  /* 0x0000e200ff047b82 */ /* 0x000eb00000000a00 */
[----:B------:R-:W3:Y:S01]  /*00b0*/  LDC.64 R6, c[0x0][0x390] ;  /* 0x0000e400ff067b82 */ /* 0x000ee20000000a00 */
[----:B0-----:R-:W-:-:S06]  /*00c0*/  IMAD.WIDE R2, R9, 0x4, R2 ;  /* 0x0000000409027825 */ /* 0x001fcc00078e0202 */
[----:B-1----:R-:W4:Y:S01]  /*00d0*/  LDG.E R2, desc[UR4][R2.64] ;  /* 0x0000000402027981 */ /* 0x002f22000c1e1900 */
[----:B--2---:R-:W-:-:S06]  /*00e0*/  IMAD.WIDE R4, R9, 0x4, R4 ;  /* 0x0000000409047825 */ /* 0x004fcc00078e0204 */
[----:B------:R-:W4:Y:S01]  /*00f0*/  LDG.E R5, desc[UR4][R4.64] ;  /* 0x0000000404057981 */ /* 0x000f22000c1e1900 */
[----:B---3--:R-:W-:Y:S01]  /*0100*/  IMAD.WIDE R6, R9, 0x4, R6 ;  /* 0x0000000409067825 */ /* 0x008fe200078e0206 */
[----:B----4-:R-:W-:-:S05]  /*0110*/  IADD3 R9, PT, PT, R2, R5, RZ ;  /* 0x0000000502097210 */ /* 0x010fca0007ffe0ff */
[----:B------:R-:W-:Y:S01]  /*0120*/  STG.E desc[UR4][R6.64], R9 ;  /* 0x0000000906007986 */ /* 0x000fe2000c101904 */
[----:B------:R-:W-:Y:S05]  /*0130*/  EXIT ;  /* 0x000000000000794d */ /* 0x000fea0003800000 */
.L_x_0:
[----:B------:R-:W-:-:S00]  /*0140*/  BRA `(.L_x_0) ;  /* 0xfffffffc00fc7947 */ /* 0x000fc0000383ffff */
[----:B------:R-:W-:-:S00]  /*0150*/  NOP ;  /* 0x0000000000007918 */ /* 0x000fc00000000000 */
        /* <DEDUP_REMOVED lines=10> */
.L_x_2:


//--------------------- .text._Z3sumPiS_S_        --------------------------
	.section	.text._Z3sumPiS_S_,"ax",@progbits
	.align	128
        .global         _Z3sumPiS_S_
        .type           _Z3sumPiS_S_,@function
        .size           _Z3sumPiS_S_,(.L_x_3 - _Z3sumPiS_S_)
        .other          _Z3sumPiS_S_,@"STO_CUDA_ENTRY STV_DEFAULT"
_Z3sumPiS_S_:
.text._Z3sumPiS_S_:
[----:B------:R-:W-:Y:S08]  /*0000*/  LDC R1, c[0x0][0x37c] ;  /* 0x0000df00ff017b82 */ /* 0x000ff00000000800 */
[----:B------:R-:W0:Y:S01]  /*0010*/  LDC.64 R2, c[0x0][0x380] ;  /* 0x0000e000ff027b82 */ /* 0x000e220000000a00 */
[----:B------:R-:W0:Y:S07]  /*0020*/  LDCU.64 UR4, c[0x0][0x358] ;  /* 0x00006b00ff0477ac */ /* 0x000e2e0008000a00 */
[----:B------:R-:W1:Y:S01]  /*0030*/  LDC.64 R4, c[0x0][0x388] ;  /* 0x0000e200ff047b82 */ /* 0x000e620000000a00 */
[----:B0-----:R-:W2:Y:S04]  /*0040*/  LDG.E R2, desc[UR4][R2.64] ;  /* 0x0000000402027981 */ /* 0x001ea8000c1e1900 */
[----:B-1----:R-:W2:Y:S03]  /*0050*/  LDG.E R5, desc[UR4][R4.64] ;  /* 0x0000000404057981 */ /* 0x002ea6000c1e1900 */
[----:B------:R-:W0:Y:S01]  /*0060*/  LDC.64 R6, c[0x0][0x390] ;  /* 0x0000e400ff067b82 */ /* 0x000e220000000a00 */
[----:B--2---:R-:W-:-:S05]  /*0070*/  IADD3 R9, PT, PT, R2, R5, RZ ;  /* 0x0000000502097210 */ /* 0x004fca0007ffe0ff */
[----:B0-----:R-:W-:Y:S01]  /*0080*/  STG.E desc[UR4][R6.64], R9 ;  /* 0x0000000906007986 */ /* 0x001fe2000c101904 */
[----:B------:R-:W-:Y:S05]  /*0090*/  EXIT ;  /* 0x000000000000794d */ /* 0x000fea0003800000 */
.L_x_1:
        /* <DEDUP_REMOVED lines=14> */
.L_x_3:


//--------------------- .nv.shared.reserved.0     --------------------------
	.section	.nv.shared.reserved.0,"aw",@nobits
	.weak		__nv_reservedSMEM_offset_0_alias
	.size		__nv_reservedSMEM_offset_0_alias, 0, 64
	.other		__nv_reservedSMEM_offset_0_alias,@"STO_CUDA_RESERVED_SHARED STV_DEFAULT"
__nv_reservedSMEM_offset_0_alias:
	.zero		0
	.zero		64


//--------------------- .nv.constant0._Z10vector_sumPiS_S_i --------------------------
	.section	.nv.constant0._Z10vector_sumPiS_S_i,"a",@progbits
	.sectionflags	@""
	.align	4
.nv.constant0._Z10vector_sumPiS_S_i:
	.zero		924


//--------------------- .nv.constant0._Z3sumPiS_S_ --------------------------
	.section	.nv.constant0._Z3sumPiS_S_,"a",@progbits
	.sectionflags	@""
	.align	4
.nv.constant0._Z3sumPiS_S_:
	.zero		920


//--------------------- SYMBOLS --------------------------

	.type		.nv.reservedSmem.offset0,@object
	.size		.nv.reservedSmem.offset0,0x4
